//
// Generated by NVIDIA NVVM Compiler
//
// Compiler Build ID: CL-36424714
// Cuda compilation tools, release 13.0, V13.0.88
// Based on NVVM 20.0.0
//

.version 9.0
.target sm_100
.address_size 64


.entry _Z6updateidPdS_(
	.param .u32 _Z6updateidPdS__param_0,
	.param .f64 _Z6updateidPdS__param_1,
	.param .u64 .ptr .align 1 _Z6updateidPdS__param_2,
	.param .u64 .ptr .align 1 _Z6updateidPdS__param_3
)
{
	.reg .pred 	%p<6>;
	.reg .b32 	%r<36>;
	.reg .b64 	%rd<16>;
	.reg .b64 	%fd<41>;

	ld.param.u32 	%r19, [_Z6updateidPdS__param_0];
	ld.param.f64 	%fd12, [_Z6updateidPdS__param_1];
	ld.param.u64 	%rd6, [_Z6updateidPdS__param_2];
	ld.param.u64 	%rd7, [_Z6updateidPdS__param_3];
	cvta.to.global.u64 	%rd1, %rd7;
	cvta.to.global.u64 	%rd2, %rd6;
	mov.u32 	%r20, %ctaid.x;
	mov.u32 	%r21, %ntid.x;
	mul.lo.s32 	%r1, %r20, %r21;
	mov.u32 	%r2, %tid.x;
	add.s32 	%r3, %r1, %r2;
	add.s32 	%r33, %r3, 1;
	sub.s32 	%r22, %r19, %r3;
	add.s32 	%r23, %r22, -2;
	min.s32 	%r24, %r23, 1;
	add.s32 	%r5, %r24, %r33;
	setp.lt.s32 	%p1, %r23, 1;
	@%p1 bra 	$L__BB0_8;
	mul.wide.s32 	%rd8, %r3, 8;
	add.s64 	%rd9, %rd2, %rd8;
	ld.global.f64 	%fd35, [%rd9+8];
	ld.global.f64 	%fd36, [%rd9];
	add.s32 	%r25, %r3, 2;
	max.s32 	%r26, %r5, %r25;
	not.b32 	%r27, %r1;
	add.s32 	%r28, %r26, %r27;
	sub.s32 	%r29, %r28, %r2;
	add.s32 	%r6, %r26, -2;
	and.b32  	%r7, %r29, 3;
	setp.eq.s32 	%p2, %r7, 0;
	@%p2 bra 	$L__BB0_5;
	add.s64 	%rd3, %rd2, 8;
	neg.s32 	%r31, %r7;
	mov.u32 	%r32, %r3;
$L__BB0_3:
	.pragma "nounroll";
	mov.f64 	%fd3, %fd35;
	mul.wide.s32 	%rd10, %r33, 8;
	add.s64 	%rd11, %rd1, %rd10;
	add.s32 	%r33, %r33, 1;
	add.s64 	%rd12, %rd3, %rd10;
	ld.global.f64 	%fd35, [%rd12];
	add.f64 	%fd13, %fd36, %fd35;
	add.f64 	%fd14, %fd3, %fd3;
	sub.f64 	%fd15, %fd13, %fd14;
	fma.rn.f64 	%fd16, %fd12, %fd15, %fd3;
	st.global.f64 	[%rd11], %fd16;
	add.s32 	%r32, %r32, 1;
	add.s32 	%r31, %r31, 1;
	setp.ne.s32 	%p3, %r31, 0;
	mov.f64 	%fd36, %fd3;
	@%p3 bra 	$L__BB0_3;
	add.s32 	%r33, %r32, 1;
	mov.f64 	%fd36, %fd3;
$L__BB0_5:
	sub.s32 	%r30, %r6, %r3;
	setp.lt.u32 	%p4, %r30, 3;
	@%p4 bra 	$L__BB0_8;
	add.s64 	%rd4, %rd2, 16;
	add.s64 	%rd5, %rd1, 16;
$L__BB0_7:
	mul.wide.s32 	%rd13, %r33, 8;
	add.s64 	%rd14, %rd4, %rd13;
	add.s64 	%rd15, %rd5, %rd13;
	ld.global.f64 	%fd17, [%rd14+-8];
	add.f64 	%fd18, %fd36, %fd17;
	add.f64 	%fd19, %fd35, %fd35;
	sub.f64 	%fd20, %fd18, %fd19;
	fma.rn.f64 	%fd21, %fd12, %fd20, %fd35;
	st.global.f64 	[%rd15+-16], %fd21;
	ld.global.f64 	%fd22, [%rd14];
	add.f64 	%fd23, %fd35, %fd22;
	add.f64 	%fd24, %fd17, %fd17;
	sub.f64 	%fd25, %fd23, %fd24;
	fma.rn.f64 	%fd26, %fd12, %fd25, %fd17;
	st.global.f64 	[%rd15+-8], %fd26;
	ld.global.f64 	%fd36, [%rd14+8];
	add.f64 	%fd27, %fd17, %fd36;
	add.f64 	%fd28, %fd22, %fd22;
	sub.f64 	%fd29, %fd27, %fd28;
	fma.rn.f64 	%fd30, %fd12, %fd29, %fd22;
	st.global.f64 	[%rd15], %fd30;
	add.s32 	%r33, %r33, 4;
	ld.global.f64 	%fd35, [%rd14+16];
	add.f64 	%fd31, %fd22, %fd35;
	add.f64 	%fd32, %fd36, %fd36;
	sub.f64 	%fd33, %fd31, %fd32;
	fma.rn.f64 	%fd34, %fd12, %fd33, %fd36;
	st.global.f64 	[%rd15+8], %fd34;
	setp.lt.s32 	%p5, %r33, %r5;
	@%p5 bra 	$L__BB0_7;
$L__BB0_8:
	ret;

}


// ===== COMPILED SASS (sm_100) =====

	.target	sm_100

	.elftype	@"ET_EXEC"


//--------------------- .note.nv.tkinfo           --------------------------
	.section	.note.nv.tkinfo,"",@"SHT_NOTE"
	.sectionflags	@"SHF_NOTE_NV_TKINFO"
	.tkinfo
        /*0018*/ 	.word	0x00000002
        /*0030*/ 	.string	""
        /*0030*/ 	.string	"ptxas"
        /*0030*/ 	.string	"Cuda compilation tools, release 13.0, V13.0.88"
        /*0030*/ 	.string	"Build cuda_13.0.r13.0/compiler.36424714_0"
        /*0030*/ 	.string	"-arch sm_100 -m 64 "



//--------------------- .note.nv.cuinfo           --------------------------
	.section	.note.nv.cuinfo,"",@"SHT_NOTE"
	.sectionflags	@"SHF_NOTE_NV_CUINFO"
        /*0018*/ 	.short	0x0002
        /*001a*/ 	.short	0x0064
        /*001c*/ 	.short	0x0082
	.zero		2


//--------------------- .nv.info                  --------------------------
	.section	.nv.info,"",@"SHT_CUDA_INFO"
	.align	4


	//----- nvinfo : EIATTR_REGCOUNT
	.align		4
        /*0000*/ 	.byte	0x04, 0x2f
        /*0002*/ 	.short	(.L_1 - .L_0)
	.align		4
.L_0:
        /*0004*/ 	.word	index@(_Z6updateidPdS_)
        /*0008*/ 	.word	0x00000018


	//----- nvinfo : EIATTR_FRAME_SIZE
	.align		4
.L_1:
        /*000c*/ 	.byte	0x04, 0x11
        /*000e*/ 	.short	(.L_3 - .L_2)
	.align		4
.L_2:
        /*0010*/ 	.word	index@(_Z6updateidPdS_)
        /*0014*/ 	.word	0x00000000


	//----- nvinfo : EIATTR_MIN_STACK_SIZE
	.align		4
.L_3:
        /*0018*/ 	.byte	0x04, 0x12
        /*001a*/ 	.short	(.L_5 - .L_4)
	.align		4
.L_4:
        /*001c*/ 	.word	index@(_Z6updateidPdS_)
        /*0020*/ 	.word	0x00000000
.L_5:


//--------------------- .nv.compat                --------------------------
	.section	.nv.compat,"",@"SHT_CUDA_COMPAT_INFO"
	.align	4
        /*0000*/ 	.byte	0x02, 0x09, 0x00, 0x00, 0x02, 0x02, 0x01, 0x00, 0x02, 0x05, 0x05, 0x00, 0x03, 0x07, 0x01, 0x01
        /*0010*/ 	.byte	0x02, 0x03, 0x00, 0x00, 0x02, 0x06, 0x01, 0x00, 0x04, 0x0b, 0x08, 0x00, 0x01, 0x00, 0x00, 0x00
        /*0020*/ 	.byte	0x00, 0x00, 0x00, 0x00


//--------------------- .nv.info._Z6updateidPdS_  --------------------------
	.section	.nv.info._Z6updateidPdS_,"",@"SHT_CUDA_INFO"
	.sectionflags	@""
	.align	4


	//----- nvinfo : EIATTR_CUDA_API_VERSION
	.align		4
        /*0000*/ 	.byte	0x04, 0x37
        /*0002*/ 	.short	(.L_7 - .L_6)
.L_6:
        /*0004*/ 	.word	0x00000082


	//----- nvinfo : EIATTR_KPARAM_INFO
	.align		4
.L_7:
        /*0008*/ 	.byte	0x04, 0x17
        /*000a*/ 	.short	(.L_9 - .L_8)
.L_8:
        /*000c*/ 	.word	0x00000000
        /*0010*/ 	.short	0x0003
        /*0012*/ 	.short	0x0018
        /*0014*/ 	.byte	0x00, 0xf5, 0x21, 0x00


	//----- nvinfo : EIATTR_KPARAM_INFO
	.align		4
.L_9:
        /*0018*/ 	.byte	0x04, 0x17
        /*001a*/ 	.short	(.L_11 - .L_10)
.L_10:
        /*001c*/ 	.word	0x00000000
        /*0020*/ 	.short	0x0002
        /*0022*/ 	.short	0x0010
        /*0024*/ 	.byte	0x00, 0xf5, 0x21, 0x00


	//----- nvinfo : EIATTR_KPARAM_INFO
	.align		4
.L_11:
        /*0028*/ 	.byte	0x04, 0x17
        /*002a*/ 	.short	(.L_13 - .L_12)
.L_12:
        /*002c*/ 	.word	0x00000000
        /*0030*/ 	.short	0x0001
        /*0032*/ 	.short	0x0008
        /*0034*/ 	.byte	0x00, 0xf0, 0x21, 0x00


	//----- nvinfo : EIATTR_KPARAM_INFO
	.align		4
.L_13:
        /*0038*/ 	.byte	0x04, 0x17
        /*003a*/ 	.short	(.L_15 - .L_14)
.L_14:
        /*003c*/ 	.word	0x00000000
        /*0040*/ 	.short	0x0000
        /*0042*/ 	.short	0x0000
        /*0044*/ 	.byte	0x00, 0xf0, 0x11, 0x00


	//----- nvinfo : EIATTR_SPARSE_MMA_MASK
	.align		4
.L_15:
        /*0048*/ 	.byte	0x03, 0x50
        /*004a*/ 	.short	0x0000


	//----- nvinfo : EIATTR_MAXREG_COUNT
	.align		4
        /*004c*/ 	.byte	0x03, 0x1b
        /*004e*/ 	.short	0x00ff


	//----- nvinfo : EIATTR_MERCURY_ISA_VERSION
	.align		4
        /*0050*/ 	.byte	0x03, 0x5f
        /*0052*/ 	.short	0x0101


	//----- nvinfo : EIATTR_VRC_CTA_INIT_COUNT
	.align		4
        /*0054*/ 	.byte	0x02, 0x4a
	.zero		1
	.zero		1


	//----- nvinfo : EIATTR_EXIT_INSTR_OFFSETS
	.align		4
        /*0058*/ 	.byte	0x04, 0x1c
        /*005a*/ 	.short	(.L_17 - .L_16)


	//   ....[0]....
.L_16:
        /*005c*/ 	.word	0x00000090


	//   ....[1]....
        /*0060*/ 	.word	0x000003a0


	//   ....[2]....
        /*0064*/ 	.word	0x00000600


	//----- nvinfo : EIATTR_CRS_STACK_SIZE
	.align		4
.L_17:
        /*0068*/ 	.byte	0x04, 0x1e
        /*006a*/ 	.short	(.L_19 - .L_18)
.L_18:
        /*006c*/ 	.word	0x00000000


	//----- nvinfo : EIATTR_CBANK_PARAM_SIZE
	.align		4
.L_19:
        /*0070*/ 	.byte	0x03, 0x19
        /*0072*/ 	.short	0x0020


	//----- nvinfo : EIATTR_PARAM_CBANK
	.align		4
        /*0074*/ 	.byte	0x04, 0x0a
        /*0076*/ 	.short	(.L_21 - .L_20)
	.align		4
.L_20:
        /*0078*/ 	.word	index@(.nv.constant0._Z6updateidPdS_)
        /*007c*/ 	.short	0x0380
        /*007e*/ 	.short	0x0020


	//----- nvinfo : EIATTR_SW_WAR
	.align		4
.L_21:
        /*0080*/ 	.byte	0x04, 0x36
        /*0082*/ 	.short	(.L_23 - .L_22)
.L_22:
        /*0084*/ 	.word	0x00000008
.L_23:


//--------------------- .nv.callgraph             --------------------------
	.section	.nv.callgraph,"",@"SHT_CUDA_CALLGRAPH"
	.align	4
	.sectionentsize	8
	.align		4
        /*0000*/ 	.word	0x00000000
	.align		4
        /*0004*/ 	.word	0xffffffff
	.align		4
        /*0008*/ 	.word	0x00000000
	.align		4
        /*000c*/ 	.word	0xfffffffe
	.align		4
        /*0010*/ 	.word	0x00000000
	.align		4
        /*0014*/ 	.word	0xfffffffd
	.align		4
        /*0018*/ 	.word	0x00000000
	.align		4
        /*001c*/ 	.word	0xfffffffc


//--------------------- .text._Z6updateidPdS_     --------------------------
	.section	.text._Z6updateidPdS_,"ax",@progbits
	.align	128
.text._Z6updateidPdS_:
        .type           _Z6updateidPdS_,@function
        .size           _Z6updateidPdS_,(.L_x_6 - _Z6updateidPdS_)
        .other          _Z6updateidPdS_,@"STO_CUDA_ENTRY STV_DEFAULT"
_Z6updateidPdS_:
[----:B------:R-:W-:Y:S01]  /*0000*/  LDC R1, c[0x0][0x37c] ;  /* 0x0000df00ff017b82 */ /* 0x000fe20000000800 */
[----:B------:R-:W0:Y:S07]  /*0010*/  S2R R13, SR_TID.X ;  /* 0x00000000000d7919 */ /* 0x000e2e0000002100 */
[----:B------:R-:W1:Y:S01]  /*0020*/  S2UR UR4, SR_CTAID.X ;  /* 0x00000000000479c3 */ /* 0x000e620000002500 */
[----:B------:R-:W1:Y:S07]  /*0030*/  LDCU UR5, c[0x0][0x360] ;  /* 0x00006c00ff0577ac */ /* 0x000e6e0008000800 */
[----:B------:R-:W2:Y:S01]  /*0040*/  LDC R0, c[0x0][0x380] ;  /* 0x0000e000ff007b82 */ /* 0x000ea20000000800 */
[----:B-1----:R-:W-:-:S06]  /*0050*/  UIMAD UR4, UR4, UR5, URZ ;  /* 0x00000005040472a4 */ /* 0x002fcc000f8e02ff */
[----:B0-----:R-:W-:-:S05]  /*0060*/  VIADD R19, R13, UR4 ;  /* 0x000000040d137c36 */ /* 0x001fca0008000000 */
[----:B--2---:R-:W-:-:S04]  /*0070*/  IADD3 R0, PT, PT, -R19, -0x2, R0 ;  /* 0xfffffffe13007810 */ /* 0x004fc80007ffe100 */
[----:B------:R-:W-:-:S13]  /*0080*/  ISETP.GE.AND P0, PT, R0, 0x1, PT ;  /* 0x000000010000780c */ /* 0x000fda0003f06270 */
[----:B------:R-:W-:Y:S05]  /*0090*/  @!P0 EXIT ;  /* 0x000000000000894d */ /* 0x000fea0003800000 */
[----:B------:R-:W0:Y:S01]  /*00a0*/  LDC.64 R10, c[0x0][0x390] ;  /* 0x0000e400ff0a7b82 */ /* 0x000e220000000a00 */
[----:B------:R-:W1:Y:S01]  /*00b0*/  LDCU.64 UR6, c[0x0][0x358] ;  /* 0x00006b00ff0677ac */ /* 0x000e620008000a00 */
[C---:B------:R-:W-:Y:S01]  /*00c0*/  VIADD R9, R19.reuse, 0x1 ;  /* 0x0000000113097836 */ /* 0x040fe20000000000 */
[----:B------:R-:W-:Y:S01]  /*00d0*/  VIMNMX R0, PT, PT, R0, 0x1, PT ;  /* 0x0000000100007848 */ /* 0x000fe20003fe0100 */
[----:B------:R-:W-:Y:S01]  /*00e0*/  ULOP3.LUT UR4, URZ, UR4, URZ, 0x33, !UPT ;  /* 0x00000004ff047292 */ /* 0x000fe2000f8e33ff */
[----:B------:R-:W2:Y:S03]  /*00f0*/  LDCU.64 UR8, c[0x0][0x388] ;  /* 0x00007100ff0877ac */ /* 0x000ea60008000a00 */
[----:B------:R-:W3:Y:S01]  /*0100*/  LDC.64 R2, c[0x0][0x390] ;  /* 0x0000e400ff027b82 */ /* 0x000ee20000000a00 */
[----:B0-----:R-:W-:-:S05]  /*0110*/  IMAD.WIDE R10, R19, 0x8, R10 ;  /* 0x00000008130a7825 */ /* 0x001fca00078e020a */
[----:B-1----:R0:W5:Y:S04]  /*0120*/  LDG.E.64 R6, desc[UR6][R10.64+0x8] ;  /* 0x000008060a067981 */ /* 0x002168000c1e1b00 */
[----:B------:R0:W5:Y:S01]  /*0130*/  LDG.E.64 R4, desc[UR6][R10.64] ;  /* 0x000000060a047981 */ /* 0x000162000c1e1b00 */
[----:B------:R-:W-:Y:S01]  /*0140*/  IADD3 R0, PT, PT, R9, R0, RZ ;  /* 0x0000000009007210 */ /* 0x000fe20007ffe0ff */
[----:B------:R-:W-:Y:S03]  /*0150*/  BSSY.RECONVERGENT B0, `(.L_x_0) ;  /* 0x0000022000007945 */ /* 0x000fe60003800200 */
[----:B------:R-:W-:-:S04]  /*0160*/  VIADDMNMX R18, R19, 0x2, R0, !PT ;  /* 0x0000000213127846 */ /* 0x000fc80007800100 */
[----:B------:R-:W-:-:S04]  /*0170*/  IADD3 R8, PT, PT, -R13, UR4, R18 ;  /* 0x000000040d087c10 */ /* 0x000fc8000fffe112 */
[----:B------:R-:W-:-:S13]  /*0180*/  LOP3.LUT P0, R8, R8, 0x3, RZ, 0xc0, !PT ;  /* 0x0000000308087812 */ /* 0x000fda000780c0ff */
[----:B0-23--:R-:W-:Y:S05]  /*0190*/  @!P0 BRA `(.L_x_1) ;  /* 0x0000000000748947 */ /* 0x00dfea0003800000 */
[----:B------:R-:W-:Y:S01]  /*01a0*/  IMAD.MOV.U32 R12, RZ, RZ, 0x8 ;  /* 0x00000008ff0c7424 */ /* 0x000fe200078e00ff */
[----:B------:R-:W-:Y:S01]  /*01b0*/  BSSY.RECONVERGENT B1, `(.L_x_2) ;  /* 0x000001a000017945 */ /* 0x000fe20003800200 */
[----:B------:R-:W-:Y:S01]  /*01c0*/  IMAD.MOV.U32 R13, RZ, RZ, 0x0 ;  /* 0x00000000ff0d7424 */ /* 0x000fe200078e00ff */
[----:B------:R-:W-:Y:S01]  /*01d0*/  IADD3 R20, PT, PT, -R8, RZ, RZ ;  /* 0x000000ff08147210 */ /* 0x000fe20007ffe1ff */
[----:B------:R-:W-:Y:S02]  /*01e0*/  IMAD.MOV.U32 R8, RZ, RZ, R19 ;  /* 0x000000ffff087224 */ /* 0x000fe400078e0013 */
[----:B------:R-:W-:-:S05]  /*01f0*/  IMAD.WIDE.U32 R12, R2, 0x1, R12 ;  /* 0x00000001020c7825 */ /* 0x000fca00078e000c */
[----:B------:R-:W-:-:S07]  /*0200*/  IADD3 R21, PT, PT, R13, R3, RZ ;  /* 0x000000030d157210 */ /* 0x000fce0007ffe0ff */
.L_x_3:
[----:B------:R-:W-:Y:S01]  /*0210*/  MOV R11, R21 ;  /* 0x00000015000b7202 */ /* 0x000fe20000000f00 */
[----:B------:R-:W-:Y:S01]  /*0220*/  IMAD.MOV.U32 R10, RZ, RZ, R12 ;  /* 0x000000ffff0a7224 */ /* 0x000fe200078e000c */
[----:B0-----:R-:W0:Y:S03]  /*0230*/  LDC.64 R14, c[0x0][0x398] ;  /* 0x0000e600ff0e7b82 */ /* 0x001e260000000a00 */
[----:B------:R-:W-:-:S06]  /*0240*/  IMAD.WIDE R10, R9, 0x8, R10 ;  /* 0x00000008090a7825 */ /* 0x000fcc00078e020a */
[----:B------:R-:W2:Y:S01]  /*0250*/  LDG.E.64 R10, desc[UR6][R10.64] ;  /* 0x000000060a0a7981 */ /* 0x000ea2000c1e1b00 */
[----:B-----5:R-:W-:Y:S01]  /*0260*/  DADD R16, R6, R6 ;  /* 0x0000000006107229 */ /* 0x020fe20000000006 */
[----:B------:R-:W-:Y:S02]  /*0270*/  VIADD R20, R20, 0x1 ;  /* 0x0000000114147836 */ /* 0x000fe40000000000 */
[----:B------:R-:W-:-:S03]  /*0280*/  VIADD R8, R8, 0x1 ;  /* 0x0000000108087836 */ /* 0x000fc60000000000 */
[----:B------:R-:W-:Y:S01]  /*0290*/  ISETP.NE.AND P0, PT, R20, RZ, PT ;  /* 0x000000ff1400720c */ /* 0x000fe20003f05270 */
[C---:B0-----:R-:W-:Y:S01]  /*02a0*/  IMAD.WIDE R14, R9.reuse, 0x8, R14 ;  /* 0x00000008090e7825 */ /* 0x041fe200078e020e */
[----:B------:R-:W-:Y:S01]  /*02b0*/  IADD3 R9, PT, PT, R9, 0x1, RZ ;  /* 0x0000000109097810 */ /* 0x000fe20007ffe0ff */
[----:B--2---:R-:W-:-:S08]  /*02c0*/  DADD R4, R10, R4 ;  /* 0x000000000a047229 */ /* 0x004fd00000000004 */
[----:B------:R-:W-:-:S08]  /*02d0*/  DADD R4, R4, -R16 ;  /* 0x0000000004047229 */ /* 0x000fd00000000810 */
[----:B------:R-:W-:Y:S01]  /*02e0*/  DFMA R16, R4, UR8, R6 ;  /* 0x0000000804107c2b */ /* 0x000fe20008000006 */
[----:B------:R-:W-:Y:S01]  /*02f0*/  IMAD.MOV.U32 R4, RZ, RZ, R6 ;  /* 0x000000ffff047224 */ /* 0x000fe200078e0006 */
[----:B------:R-:W-:Y:S01]  /*0300*/  MOV R5, R7 ;  /* 0x0000000700057202 */ /* 0x000fe20000000f00 */
[----:B------:R-:W-:Y:S01]  /*0310*/  IMAD.MOV.U32 R7, RZ, RZ, R11 ;  /* 0x000000ffff077224 */ /* 0x000fe200078e000b */
[----:B------:R-:W-:-:S03]  /*0320*/  MOV R6, R10 ;  /* 0x0000000a00067202 */ /* 0x000fc60000000f00 */
[----:B------:R0:W-:Y:S01]  /*0330*/  STG.E.64 desc[UR6][R14.64], R16 ;  /* 0x000000100e007986 */ /* 0x0001e2000c101b06 */
[----:B------:R-:W-:Y:S05]  /*0340*/  @P0 BRA `(.L_x_3) ;  /* 0xfffffffc00b00947 */ /* 0x000fea000383ffff */
[----:B------:R-:W-:Y:S05]  /*0350*/  BSYNC.RECONVERGENT B1 ;  /* 0x0000000000017941 */ /* 0x000fea0003800200 */
.L_x_2:
[----:B------:R-:W-:-:S07]  /*0360*/  IADD3 R9, PT, PT, R8, 0x1, RZ ;  /* 0x0000000108097810 */ /* 0x000fce0007ffe0ff */
.L_x_1:
[----:B------:R-:W-:Y:S05]  /*0370*/  BSYNC.RECONVERGENT B0 ;  /* 0x0000000000007941 */ /* 0x000fea0003800200 */
.L_x_0:
[----:B------:R-:W-:-:S04]  /*0380*/  IADD3 R18, PT, PT, -R19, -0x2, R18 ;  /* 0xfffffffe13127810 */ /* 0x000fc80007ffe112 */
[----:B------:R-:W-:-:S13]  /*0390*/  ISETP.GE.U32.AND P0, PT, R18, 0x3, PT ;  /* 0x000000031200780c */ /* 0x000fda0003f06070 */
[----:B------:R-:W-:Y:S05]  /*03a0*/  @!P0 EXIT ;  /* 0x000000000000894d */ /* 0x000fea0003800000 */
[----:B------:R-:W1:Y:S01]  /*03b0*/  LDCU.64 UR4, c[0x0][0x398] ;  /* 0x00007300ff0477ac */ /* 0x000e620008000a00 */
[----:B------:R-:W-:Y:S01]  /*03c0*/  IADD3 R2, P0, PT, R2, 0x10, RZ ;  /* 0x0000001002027810 */ /* 0x000fe20007f1e0ff */
[----:B------:R-:W2:Y:S04]  /*03d0*/  LDCU.64 UR8, c[0x0][0x388] ;  /* 0x00007100ff0877ac */ /* 0x000ea80008000a00 */
[----:B------:R-:W-:Y:S01]  /*03e0*/  IMAD.X R3, RZ, RZ, R3, P0 ;  /* 0x000000ffff037224 */ /* 0x000fe200000e0603 */
[----:B-1----:R-:W-:-:S04]  /*03f0*/  UIADD3 UR4, UP0, UPT, UR4, 0x10, URZ ;  /* 0x0000001004047890 */ /* 0x002fc8000ff1e0ff */
[----:B--2---:R-:W-:-:S12]  /*0400*/  UIADD3.X UR5, UPT, UPT, URZ, UR5, URZ, UP0, !UPT ;  /* 0x00000005ff057290 */ /* 0x004fd800087fe4ff */
.L_x_4:
[----:B------:R-:W-:-:S05]  /*0410*/  IMAD.WIDE R12, R9, 0x8, R2 ;  /* 0x00000008090c7825 */ /* 0x000fca00078e0202 */
[----:B-1----:R-:W2:Y:S01]  /*0420*/  LDG.E.64 R10, desc[UR6][R12.64+-0x8] ;  /* 0xfffff8060c0a7981 */ /* 0x002ea2000c1e1b00 */
[----:B0----5:R-:W-:Y:S02]  /*0430*/  DADD R14, R6, R6 ;  /* 0x00000000060e7229 */ /* 0x021fe40000000006 */
[----:B--2---:R-:W-:-:S08]  /*0440*/  DADD R4, R10, R4 ;  /* 0x000000000a047229 */ /* 0x004fd00000000004 */
[----:B------:R-:W-:Y:S01]  /*0450*/  DADD R4, R4, -R14 ;  /* 0x0000000004047229 */ /* 0x000fe2000000080e */
[----:B------:R-:W-:Y:S01]  /*0460*/  MOV R14, UR4 ;  /* 0x00000004000e7c02 */ /* 0x000fe20008000f00 */
[----:B------:R-:W-:-:S04]  /*0470*/  IMAD.U32 R15, RZ, RZ, UR5 ;  /* 0x00000005ff0f7e24 */ /* 0x000fc8000f8e00ff */
[----:B------:R-:W-:Y:S02]  /*0480*/  IMAD.WIDE R14, R9, 0x8, R14 ;  /* 0x00000008090e7825 */ /* 0x000fe400078e020e */
[----:B------:R-:W-:-:S07]  /*0490*/  DFMA R18, R4, UR8, R6 ;  /* 0x0000000804127c2b */ /* 0x000fce0008000006 */
[----:B------:R0:W-:Y:S04]  /*04a0*/  STG.E.64 desc[UR6][R14.64+-0x10], R18 ;  /* 0xfffff0120e007986 */ /* 0x0001e8000c101b06 */
[----:B------:R-:W2:Y:S01]  /*04b0*/  LDG.E.64 R16, desc[UR6][R12.64] ;  /* 0x000000060c107981 */ /* 0x000ea2000c1e1b00 */
[----:B------:R-:W-:Y:S02]  /*04c0*/  DADD R4, R10, R10 ;  /* 0x000000000a047229 */ /* 0x000fe4000000000a */
[----:B--2---:R-:W-:-:S08]  /*04d0*/  DADD R6, R16, R6 ;  /* 0x0000000010067229 */ /* 0x004fd00000000006 */
[----:B------:R-:W-:-:S08]  /*04e0*/  DADD R4, R6, -R4 ;  /* 0x0000000006047229 */ /* 0x000fd00000000804 */
        /* <DEDUP_REMOVED lines=9> */
[----:B0-----:R-:W-:Y:S01]  /*0580*/  DADD R18, R4, R4 ;  /* 0x0000000004127229 */ /* 0x001fe20000000004 */
[----:B------:R-:W-:-:S04]  /*0590*/  IADD3 R9, PT, PT, R9, 0x4, RZ ;  /* 0x0000000409097810 */ /* 0x000fc80007ffe0ff */
[----:B------:R-:W-:Y:S01]  /*05a0*/  ISETP.GE.AND P0, PT, R9, R0, PT ;  /* 0x000000000900720c */ /* 0x000fe20003f06270 */
[----:B--2---:R-:W-:-:S08]  /*05b0*/  DADD R16, R16, R6 ;  /* 0x0000000010107229 */ /* 0x004fd00000000006 */
[----:B------:R-:W-:-:S08]  /*05c0*/  DADD R16, R16, -R18 ;  /* 0x0000000010107229 */ /* 0x000fd00000000812 */
[----:B------:R-:W-:-:S07]  /*05d0*/  DFMA R16, R16, UR8, R4 ;  /* 0x0000000810107c2b */ /* 0x000fce0008000004 */
[----:B------:R1:W-:Y:S01]  /*05e0*/  STG.E.64 desc[UR6][R14.64+0x8], R16 ;  /* 0x000008100e007986 */ /* 0x0003e2000c101b06 */
[----:B------:R-:W-:Y:S05]  /*05f0*/  @!P0 BRA `(.L_x_4) ;  /* 0xfffffffc00848947 */ /* 0x000fea000383ffff */
[----:B------:R-:W-:Y:S05]  /*0600*/  EXIT ;  /* 0x000000000000794d */ /* 0x000fea0003800000 */
.L_x_5:
[----:B------:R-:W-:-:S00]  /*0610*/  BRA `(.L_x_5) ;  /* 0xfffffffc00fc7947 */ /* 0x000fc0000383ffff */
[----:B------:R-:W-:-:S00]  /*0620*/  NOP ;  /* 0x0000000000007918 */ /* 0x000fc00000000000 */
        /* <DEDUP_REMOVED lines=13> */
.L_x_6:


//--------------------- .nv.shared.reserved.0     --------------------------
	.section	.nv.shared.reserved.0,"aw",@nobits
	.weak		__nv_reservedSMEM_offset_0_alias
	.size		__nv_reservedSMEM_offset_0_alias, 0, 64
	.other		__nv_reservedSMEM_offset_0_alias,@"STO_CUDA_RESERVED_SHARED STV_DEFAULT"
__nv_reservedSMEM_offset_0_alias:
	.zero		0
	.zero		64


//--------------------- .nv.constant0._Z6updateidPdS_ --------------------------
	.section	.nv.constant0._Z6updateidPdS_,"a",@progbits
	.sectionflags	@""
	.align	4
.nv.constant0._Z6updateidPdS_:
	.zero		928


//--------------------- SYMBOLS --------------------------

	.type		.nv.reservedSmem.offset0,@object
	.size		.nv.reservedSmem.offset0,0x4
